//
// Generated by NVIDIA NVVM Compiler
//
// Compiler Build ID: CL-36424714
// Cuda compilation tools, release 13.0, V13.0.88
// Based on NVVM 20.0.0
//

.version 9.0
.target sm_100
.address_size 64

	// .globl	_Z1KPi
.extern .func  (.param .b32 func_retval0) vprintf
(
	.param .b64 vprintf_param_0,
	.param .b64 vprintf_param_1
)
;
.global .align 1 .b8 $str[4] = {37, 100, 10};

.visible .entry _Z1KPi(
	.param .u64 .ptr .align 1 _Z1KPi_param_0
)
{
	.local .align 8 .b8 	__local_depot0[8];
	.reg .b64 	%SP;
	.reg .b64 	%SPL;
	.reg .b32 	%r<4>;
	.reg .b64 	%rd<7>;

	mov.u64 	%SPL, __local_depot0;
	cvta.local.u64 	%SP, %SPL;
	ld.param.u64 	%rd1, [_Z1KPi_param_0];
	cvta.to.global.u64 	%rd2, %rd1;
	add.u64 	%rd3, %SP, 0;
	add.u64 	%rd4, %SPL, 0;
	mov.b32 	%r1, 0;
	st.global.u32 	[%rd2], %r1;
	st.local.u32 	[%rd4], %r1;
	mov.u64 	%rd5, $str;
	cvta.global.u64 	%rd6, %rd5;
	{ // callseq 0, 0
	.param .b64 param0;
	st.param.b64 	[param0], %rd6;
	.param .b64 param1;
	st.param.b64 	[param1], %rd3;
	.param .b32 retval0;
	call.uni (retval0), 
	vprintf, 
	(
	param0, 
	param1
	);
	ld.param.b32 	%r2, [retval0];
	} // callseq 0
	ret;

}


// ===== COMPILED SASS (sm_100) =====

	.target	sm_100

	.elftype	@"ET_EXEC"


//--------------------- .note.nv.tkinfo           --------------------------
	.section	.note.nv.tkinfo,"",@"SHT_NOTE"
	.sectionflags	@"SHF_NOTE_NV_TKINFO"
	.tkinfo
        /*0018*/ 	.word	0x00000002
        /*0030*/ 	.string	""
        /*0030*/ 	.string	"ptxas"
        /*0030*/ 	.string	"Cuda compilation tools, release 13.0, V13.0.88"
        /*0030*/ 	.string	"Build cuda_13.0.r13.0/compiler.36424714_0"
        /*0030*/ 	.string	"-arch sm_100 -m 64 "



//--------------------- .note.nv.cuinfo           --------------------------
	.section	.note.nv.cuinfo,"",@"SHT_NOTE"
	.sectionflags	@"SHF_NOTE_NV_CUINFO"
        /*0018*/ 	.short	0x0002
        /*001a*/ 	.short	0x0064
        /*001c*/ 	.short	0x0082
	.zero		2


//--------------------- .nv.info                  --------------------------
	.section	.nv.info,"",@"SHT_CUDA_INFO"
	.align	4


	//----- nvinfo : EIATTR_REGCOUNT
	.align		4
        /*0000*/ 	.byte	0x04, 0x2f
        /*0002*/ 	.short	(.L_2 - .L_1)
	.align		4
.L_1:
        /*0004*/ 	.word	index@(_Z1KPi)
        /*0008*/ 	.word	0x00000018


	//----- nvinfo : EIATTR_FRAME_SIZE
	.align		4
.L_2:
        /*000c*/ 	.byte	0x04, 0x11
        /*000e*/ 	.short	(.L_4 - .L_3)
	.align		4
.L_3:
        /*0010*/ 	.word	index@(_Z1KPi)
        /*0014*/ 	.word	0x00000008


	//----- nvinfo : EIATTR_MIN_STACK_SIZE
	.align		4
.L_4:
        /*0018*/ 	.byte	0x04, 0x12
        /*001a*/ 	.short	(.L_6 - .L_5)
	.align		4
.L_5:
        /*001c*/ 	.word	index@(_Z1KPi)
        /*0020*/ 	.word	0x00000008
.L_6:


//--------------------- .nv.compat                --------------------------
	.section	.nv.compat,"",@"SHT_CUDA_COMPAT_INFO"
	.align	4
        /*0000*/ 	.byte	0x02, 0x09, 0x00, 0x00, 0x02, 0x02, 0x01, 0x00, 0x02, 0x05, 0x05, 0x00, 0x03, 0x07, 0x01, 0x01
        /*0010*/ 	.byte	0x02, 0x03, 0x00, 0x00, 0x02, 0x06, 0x01, 0x00, 0x04, 0x0b, 0x08, 0x00, 0x09, 0x00, 0x00, 0x00
        /*0020*/ 	.byte	0x00, 0x00, 0x00, 0x00


//--------------------- .nv.info._Z1KPi           --------------------------
	.section	.nv.info._Z1KPi,"",@"SHT_CUDA_INFO"
	.sectionflags	@""
	.align	4


	//----- nvinfo : EIATTR_CUDA_API_VERSION
	.align		4
        /*0000*/ 	.byte	0x04, 0x37
        /*0002*/ 	.short	(.L_8 - .L_7)
.L_7:
        /*0004*/ 	.word	0x00000082


	//----- nvinfo : EIATTR_KPARAM_INFO
	.align		4
.L_8:
        /*0008*/ 	.byte	0x04, 0x17
        /*000a*/ 	.short	(.L_10 - .L_9)
.L_9:
        /*000c*/ 	.word	0x00000000
        /*0010*/ 	.short	0x0000
        /*0012*/ 	.short	0x0000
        /*0014*/ 	.byte	0x00, 0xf5, 0x21, 0x00


	//----- nvinfo : EIATTR_SPARSE_MMA_MASK
	.align		4
.L_10:
        /*0018*/ 	.byte	0x03, 0x50
        /*001a*/ 	.short	0x0000


	//----- nvinfo : EIATTR_MAXREG_COUNT
	.align		4
        /*001c*/ 	.byte	0x03, 0x1b
        /*001e*/ 	.short	0x00ff


	//----- nvinfo : EIATTR_EXTERNS
	.align		4
        /*0020*/ 	.byte	0x04, 0x0f
        /*0022*/ 	.short	(.L_12 - .L_11)


	//   ....[0]....
	.align		4
.L_11:
        /*0024*/ 	.word	index@(vprintf)


	//----- nvinfo : EIATTR_MERCURY_ISA_VERSION
	.align		4
.L_12:
        /*0028*/ 	.byte	0x03, 0x5f
        /*002a*/ 	.short	0x0101


	//----- nvinfo : EIATTR_VRC_CTA_INIT_COUNT
	.align		4
        /*002c*/ 	.byte	0x02, 0x4a
	.zero		1
	.zero		1


	//----- nvinfo : EIATTR_SYSCALL_OFFSETS
	.align		4
        /*0030*/ 	.byte	0x04, 0x46
        /*0032*/ 	.short	(.L_14 - .L_13)


	//   ....[0]....
.L_13:
        /*0034*/ 	.word	0x00000100


	//----- nvinfo : EIATTR_EXIT_INSTR_OFFSETS
	.align		4
.L_14:
        /*0038*/ 	.byte	0x04, 0x1c
        /*003a*/ 	.short	(.L_16 - .L_15)


	//   ....[0]....
.L_15:
        /*003c*/ 	.word	0x00000110


	//----- nvinfo : EIATTR_CBANK_PARAM_SIZE
	.align		4
.L_16:
        /*0040*/ 	.byte	0x03, 0x19
        /*0042*/ 	.short	0x0008


	//----- nvinfo : EIATTR_PARAM_CBANK
	.align		4
        /*0044*/ 	.byte	0x04, 0x0a
        /*0046*/ 	.short	(.L_18 - .L_17)
	.align		4
.L_17:
        /*0048*/ 	.word	index@(.nv.constant0._Z1KPi)
        /*004c*/ 	.short	0x0380
        /*004e*/ 	.short	0x0008


	//----- nvinfo : EIATTR_SW_WAR
	.align		4
.L_18:
        /*0050*/ 	.byte	0x04, 0x36
        /*0052*/ 	.short	(.L_20 - .L_19)
.L_19:
        /*0054*/ 	.word	0x00000008
.L_20:


//--------------------- .nv.callgraph             --------------------------
	.section	.nv.callgraph,"",@"SHT_CUDA_CALLGRAPH"
	.align	4
	.sectionentsize	8
	.align		4
        /*0000*/ 	.word	0x00000000
	.align		4
        /*0004*/ 	.word	0xffffffff
	.align		4
        /*0008*/ 	.word	index@(_Z1KPi)
	.align		4
        /*000c*/ 	.word	index@(vprintf)
	.align		4
        /*0010*/ 	.word	0x00000000
	.align		4
        /*0014*/ 	.word	0xfffffffe
	.align		4
        /*0018*/ 	.word	0x00000000
	.align		4
        /*001c*/ 	.word	0xfffffffd
	.align		4
        /*0020*/ 	.word	0x00000000
	.align		4
        /*0024*/ 	.word	0xfffffffc


//--------------------- .nv.constant4             --------------------------
	.section	.nv.constant4,"a",@progbits
	.align	8
	.align		8
.nv.constant4:
        /*0000*/ 	.dword	vprintf
	.align		8
        /*0008*/ 	.dword	$str


//--------------------- .text._Z1KPi              --------------------------
	.section	.text._Z1KPi,"ax",@progbits
	.align	128
        .global         _Z1KPi
        .type           _Z1KPi,@function
        .size           _Z1KPi,(.L_x_2 - _Z1KPi)
        .other          _Z1KPi,@"STO_CUDA_ENTRY STV_DEFAULT"
_Z1KPi:
.text._Z1KPi:
[----:B------:R-:W0:Y:S08]  /*0000*/  LDC R1, c[0x0][0x37c] ;  /* 0x0000df00ff017b82 */ /* 0x000e300000000800 */
[----:B------:R-:W1:Y:S01]  /*0010*/  LDC.64 R2, c[0x0][0x380] ;  /* 0x0000e000ff027b82 */ /* 0x000e620000000a00 */
[----:B------:R-:W1:Y:S01]  /*0020*/  LDCU.64 UR4, c[0x0][0x358] ;  /* 0x00006b00ff0477ac */ /* 0x000e620008000a00 */
[----:B0-----:R-:W-:Y:S01]  /*0030*/  VIADD R1, R1, 0xfffffff8 ;  /* 0xfffffff801017836 */ /* 0x001fe20000000000 */
[----:B------:R-:W-:Y:S01]  /*0040*/  MOV R0, 0x0 ;  /* 0x0000000000007802 */ /* 0x000fe20000000f00 */
[----:B------:R-:W0:Y:S03]  /*0050*/  LDCU UR6, c[0x0][0x2f8] ;  /* 0x00005f00ff0677ac */ /* 0x000e260008000800 */
[----:B------:R2:W-:Y:S01]  /*0060*/  STL [R1], RZ ;  /* 0x000000ff01007387 */ /* 0x0005e20000100800 */
[----:B------:R2:W3:Y:S01]  /*0070*/  LDC.64 R8, c[0x4][R0] ;  /* 0x0100000000087b82 */ /* 0x0004e20000000a00 */
[----:B------:R-:W4:Y:S01]  /*0080*/  LDCU.64 UR8, c[0x4][0x8] ;  /* 0x01000100ff0877ac */ /* 0x000f220008000a00 */
[----:B0-----:R-:W-:Y:S01]  /*0090*/  IADD3 R6, P0, PT, R1, UR6, RZ ;  /* 0x0000000601067c10 */ /* 0x001fe2000ff1e0ff */
[----:B-1----:R2:W-:Y:S01]  /*00a0*/  STG.E desc[UR4][R2.64], RZ ;  /* 0x000000ff02007986 */ /* 0x0025e2000c101904 */
[----:B------:R-:W0:Y:S01]  /*00b0*/  LDCU UR4, c[0x0][0x2fc] ;  /* 0x00005f80ff0477ac */ /* 0x000e220008000800 */
[----:B----4-:R-:W-:Y:S01]  /*00c0*/  IMAD.U32 R4, RZ, RZ, UR8 ;  /* 0x00000008ff047e24 */ /* 0x010fe2000f8e00ff */
[----:B------:R-:W-:Y:S01]  /*00d0*/  MOV R5, UR9 ;  /* 0x0000000900057c02 */ /* 0x000fe20008000f00 */
[----:B0-2---:R-:W-:-:S08]  /*00e0*/  IMAD.X R7, RZ, RZ, UR4, P0 ;  /* 0x00000004ff077e24 */ /* 0x005fd000080e06ff */
[----:B------:R-:W-:-:S07]  /*00f0*/  LEPC R20, `(.L_x_0) ;  /* 0x000000001014794e */ /* 0x000fce0000000000 */
[----:B---3--:R-:W-:Y:S05]  /*0100*/  CALL.ABS.NOINC R8 ;  /* 0x0000000008007343 */ /* 0x008fea0003c00000 */
.L_x_0:
[----:B------:R-:W-:Y:S05]  /*0110*/  EXIT ;  /* 0x000000000000794d */ /* 0x000fea0003800000 */
.L_x_1:
[----:B------:R-:W-:-:S00]  /*0120*/  BRA `(.L_x_1) ;  /* 0xfffffffc00fc7947 */ /* 0x000fc0000383ffff */
[----:B------:R-:W-:-:S00]  /*0130*/  NOP ;  /* 0x0000000000007918 */ /* 0x000fc00000000000 */
        /* <DEDUP_REMOVED lines=12> */
.L_x_2:


//--------------------- .nv.global.init           --------------------------
	.section	.nv.global.init,"aw",@progbits
.nv.global.init:
	.type		$str,@object
	.size		$str,(.L_0 - $str)
$str:
        /*0000*/ 	.byte	0x25, 0x64, 0x0a, 0x00
.L_0:


//--------------------- .nv.shared.reserved.0     --------------------------
	.section	.nv.shared.reserved.0,"aw",@nobits
	.weak		__nv_reservedSMEM_offset_0_alias
	.size		__nv_reservedSMEM_offset_0_alias, 0, 64
	.other		__nv_reservedSMEM_offset_0_alias,@"STO_CUDA_RESERVED_SHARED STV_DEFAULT"
__nv_reservedSMEM_offset_0_alias:
	.zero		0
	.zero		64


//--------------------- .nv.constant0._Z1KPi      --------------------------
	.section	.nv.constant0._Z1KPi,"a",@progbits
	.sectionflags	@""
	.align	4
.nv.constant0._Z1KPi:
	.zero		904


//--------------------- SYMBOLS --------------------------

	.type		.nv.reservedSmem.offset0,@object
	.size		.nv.reservedSmem.offset0,0x4
	.type		vprintf,@function
